	.headerflags	@"EF_CUDA_TEXMODE_UNIFIED EF_CUDA_64BIT_ADDRESS EF_CUDA_ACCELERATORS EF_CUDA_SM90 EF_CUDA_VIRTUAL_SM(EF_CUDA_SM90)"
	.elftype	@"ET_EXEC"


//--------------------- .nv.info                  --------------------------
	.section	.nv.info,"",@"SHT_CUDA_INFO"
	.align	4


	//----- nvinfo : EIATTR_REGCOUNT
	.align		4
        /*0000*/ 	.byte	0x04, 0x2f
        /*0002*/ 	.short	(.L_3 - .L_2)
	.align		4
.L_2:
        /*0004*/ 	.word	index@(triton_poi_fused__native_batch_norm_legit_no_training_relu_46)
        /*0008*/ 	.word	0x00000021


	//----- nvinfo : EIATTR_MIN_STACK_SIZE
	.align		4
.L_3:
        /*000c*/ 	.byte	0x04, 0x12
        /*000e*/ 	.short	(.L_5 - .L_4)
	.align		4
.L_4:
        /*0010*/ 	.word	index@(triton_poi_fused__native_batch_norm_legit_no_training_relu_46)
        /*0014*/ 	.word	0x00000000


	//----- nvinfo : EIATTR_FRAME_SIZE
	.align		4
.L_5:
        /*0018*/ 	.byte	0x04, 0x11
        /*001a*/ 	.short	(.L_7 - .L_6)
	.align		4
.L_6:
        /*001c*/ 	.word	index@(triton_poi_fused__native_batch_norm_legit_no_training_relu_46)
        /*0020*/ 	.word	0x00000000


	//----- nvinfo : EIATTR_MIN_STACK_SIZE
	.align		4
.L_7:
        /*0024*/ 	.byte	0x04, 0x12
        /*0026*/ 	.short	(.L_9 - .L_8)
	.align		4
.L_8:
        /*0028*/ 	.word	index@(triton_poi_fused__native_batch_norm_legit_no_training_relu_46)
        /*002c*/ 	.word	0x00000000
.L_9:


//--------------------- .nv.info.triton_poi_fused__native_batch_norm_legit_no_training_relu_46 --------------------------
	.section	.nv.info.triton_poi_fused__native_batch_norm_legit_no_training_relu_46,"",@"SHT_CUDA_INFO"
	.sectionflags	@""
	.align	4


	//----- nvinfo : EIATTR_CUDA_API_VERSION
	.align		4
        /*0000*/ 	.byte	0x04, 0x37
        /*0002*/ 	.short	(.L_11 - .L_10)
.L_10:
        /*0004*/ 	.word	0x0000007c


	//----- nvinfo : EIATTR_KPARAM_INFO
	.align		4
.L_11:
        /*0008*/ 	.byte	0x04, 0x17
        /*000a*/ 	.short	(.L_13 - .L_12)
.L_12:
        /*000c*/ 	.word	0x00000000
        /*0010*/ 	.short	0x0006
        /*0012*/ 	.short	0x0030
        /*0014*/ 	.byte	0x00, 0xf0, 0x11, 0x00


	//----- nvinfo : EIATTR_KPARAM_INFO
	.align		4
.L_13:
        /*0018*/ 	.byte	0x04, 0x17
        /*001a*/ 	.short	(.L_15 - .L_14)
.L_14:
        /*001c*/ 	.word	0x00000000
        /*0020*/ 	.short	0x0005
        /*0022*/ 	.short	0x0028
        /*0024*/ 	.byte	0x00, 0xf4, 0x21, 0x00


	//----- nvinfo : EIATTR_KPARAM_INFO
	.align		4
.L_15:
        /*0028*/ 	.byte	0x04, 0x17
        /*002a*/ 	.short	(.L_17 - .L_16)
.L_16:
        /*002c*/ 	.word	0x00000000
        /*0030*/ 	.short	0x0004
        /*0032*/ 	.short	0x0020
        /*0034*/ 	.byte	0x00, 0xf4, 0x21, 0x00


	//----- nvinfo : EIATTR_KPARAM_INFO
	.align		4
.L_17:
        /*0038*/ 	.byte	0x04, 0x17
        /*003a*/ 	.short	(.L_19 - .L_18)
.L_18:
        /*003c*/ 	.word	0x00000000
        /*0040*/ 	.short	0x0003
        /*0042*/ 	.short	0x0018
        /*0044*/ 	.byte	0x00, 0xf4, 0x21, 0x00


	//----- nvinfo : EIATTR_KPARAM_INFO
	.align		4
.L_19:
        /*0048*/ 	.byte	0x04, 0x17
        /*004a*/ 	.short	(.L_21 - .L_20)
.L_20:
        /*004c*/ 	.word	0x00000000
        /*0050*/ 	.short	0x0002
        /*0052*/ 	.short	0x0010
        /*0054*/ 	.byte	0x00, 0xf4, 0x21, 0x00


	//----- nvinfo : EIATTR_KPARAM_INFO
	.align		4
.L_21:
        /*0058*/ 	.byte	0x04, 0x17
        /*005a*/ 	.short	(.L_23 - .L_22)
.L_22:
        /*005c*/ 	.word	0x00000000
        /*0060*/ 	.short	0x0001
        /*0062*/ 	.short	0x0008
        /*0064*/ 	.byte	0x00, 0xf4, 0x21, 0x00


	//----- nvinfo : EIATTR_KPARAM_INFO
	.align		4
.L_23:
        /*0068*/ 	.byte	0x04, 0x17
        /*006a*/ 	.short	(.L_25 - .L_24)
.L_24:
        /*006c*/ 	.word	0x00000000
        /*0070*/ 	.short	0x0000
        /*0072*/ 	.short	0x0000
        /*0074*/ 	.byte	0x00, 0xf4, 0x21, 0x00


	//----- nvinfo : EIATTR_SPARSE_MMA_MASK
	.align		4
.L_25:
        /*0078*/ 	.byte	0x03, 0x50
        /*007a*/ 	.short	0x0000


	//----- nvinfo : EIATTR_MAXREG_COUNT
	.align		4
        /*007c*/ 	.byte	0x03, 0x1b
        /*007e*/ 	.short	0x00ff


	//----- nvinfo : EIATTR_EXIT_INSTR_OFFSETS
	.align		4
        /*0080*/ 	.byte	0x04, 0x1c
        /*0082*/ 	.short	(.L_27 - .L_26)


	//   ....[0]....
.L_26:
        /*0084*/ 	.word	0x00000a50


	//----- nvinfo : EIATTR_REQNTID
	.align		4
.L_27:
        /*0088*/ 	.byte	0x04, 0x10
        /*008a*/ 	.short	(.L_29 - .L_28)
.L_28:
        /*008c*/ 	.word	0x00000080
        /*0090*/ 	.word	0x00000001
        /*0094*/ 	.word	0x00000001


	//----- nvinfo : EIATTR_CBANK_PARAM_SIZE
	.align		4
.L_29:
        /*0098*/ 	.byte	0x03, 0x19
        /*009a*/ 	.short	0x0034


	//----- nvinfo : EIATTR_PARAM_CBANK
	.align		4
        /*009c*/ 	.byte	0x04, 0x0a
        /*009e*/ 	.short	(.L_31 - .L_30)
	.align		4
.L_30:
        /*00a0*/ 	.word	index@(.nv.constant0.triton_poi_fused__native_batch_norm_legit_no_training_relu_46)
        /*00a4*/ 	.short	0x0210
        /*00a6*/ 	.short	0x0034


	//----- nvinfo : EIATTR_SW_WAR
	.align		4
.L_31:
        /*00a8*/ 	.byte	0x04, 0x36
        /*00aa*/ 	.short	(.L_33 - .L_32)
.L_32:
        /*00ac*/ 	.word	0x00000008
.L_33:


//--------------------- .nv.callgraph             --------------------------
	.section	.nv.callgraph,"",@"SHT_CUDA_CALLGRAPH"
	.align	4
	.sectionentsize	8
	.align		4
        /*0000*/ 	.word	0x00000000
	.align		4
        /*0004*/ 	.word	0xffffffff
	.align		4
        /*0008*/ 	.word	0x00000000
	.align		4
        /*000c*/ 	.word	0xfffffffe
	.align		4
        /*0010*/ 	.word	0x00000000
	.align		4
        /*0014*/ 	.word	0xfffffffd
	.align		4
        /*0018*/ 	.word	0x00000000
	.align		4
        /*001c*/ 	.word	0xfffffffc


//--------------------- .nv.constant4             --------------------------
	.section	.nv.constant4,"a",@progbits
	.align	8
	.align		8
.nv.constant4:
        /*0000*/ 	.dword	_$_str
	.align		8
        /*0008*/ 	.dword	_$_str_$_2


//--------------------- .text.triton_poi_fused__native_batch_norm_legit_no_training_relu_46 --------------------------
	.section	.text.triton_poi_fused__native_batch_norm_legit_no_training_relu_46,"ax",@progbits
	.align	128
        .global         triton_poi_fused__native_batch_norm_legit_no_training_relu_46
        .type           triton_poi_fused__native_batch_norm_legit_no_training_relu_46,@function
        .size           triton_poi_fused__native_batch_norm_legit_no_training_relu_46,(.L_x_1 - triton_poi_fused__native_batch_norm_legit_no_training_relu_46)
        .other          triton_poi_fused__native_batch_norm_legit_no_training_relu_46,@"STO_CUDA_ENTRY STV_DEFAULT"
triton_poi_fused__native_batch_norm_legit_no_training_relu_46:
.text.triton_poi_fused__native_batch_norm_legit_no_training_relu_46:
[----:B------:R-:W-:Y:S01]  /*0000*/  LDC R1, c[0x0][0x28] ;  /* 0x00000a00ff017b82 */ /* 0x000fe20000000800 */
[----:B------:R-:W1:Y:S07]  /*0010*/  S2R R0, SR_TID.X ;  /* 0x0000000000007919 */ /* 0x000e6e0000002100 */
[----:B------:R-:W2:Y:S01]  /*0020*/  LDC.64 R24, c[0x0][0x218] ;  /* 0x00008600ff187b82 */ /* 0x000ea20000000a00 */
[----:B------:R-:W-:Y:S01]  /*0030*/  ULDC.64 UR4, c[0x0][0x208] ;  /* 0x0000820000047ab9 */ /* 0x000fe20000000a00 */
[----:B------:R-:W3:Y:S06]  /*0040*/  S2R R3, SR_CTAID.X ;  /* 0x0000000000037919 */ /* 0x000eec0000002500 */
[----:B------:R-:W4:Y:S08]  /*0050*/  LDC.64 R20, c[0x0][0x210] ;  /* 0x00008400ff147b82 */ /* 0x000f300000000a00 */
[----:B------:R-:W5:Y:S01]  /*0060*/  LDC.64 R16, c[0x0][0x220] ;  /* 0x00008800ff107b82 */ /* 0x000f620000000a00 */
[----:B-1----:R-:W-:-:S04]  /*0070*/  SHF.L.U32 R0, R0, 0x2, RZ ;  /* 0x0000000200007819 */ /* 0x002fc800000006ff */
[----:B------:R-:W-:Y:S02]  /*0080*/  LOP3.LUT R0, R0, 0x1fc, RZ, 0xc0, !PT ;  /* 0x000001fc00007812 */ /* 0x000fe400078ec0ff */
[----:B---3--:R-:W-:Y:S02]  /*0090*/  SHF.R.S32.HI R19, RZ, 0x15, R3 ;  /* 0x00000015ff137819 */ /* 0x008fe40000011403 */
[----:B------:R-:W-:Y:S02]  /*00a0*/  LEA R0, R3, R0, 0xa ;  /* 0x0000000003007211 */ /* 0x000fe400078e50ff */
[----:B------:R-:W-:-:S03]  /*00b0*/  SGXT R19, R19, 0x1 ;  /* 0x000000011313781a */ /* 0x000fc60000000200 */
[----:B----4-:R-:W-:Y:S01]  /*00c0*/  IMAD.WIDE R20, R0, 0x4, R20 ;  /* 0x0000000400147825 */ /* 0x010fe200078e0214 */
[----:B------:R-:W-:-:S04]  /*00d0*/  LEA.HI R2, R19, R0, RZ, 0xb ;  /* 0x0000000013027211 */ /* 0x000fc800078f58ff */
[----:B------:R-:W-:Y:S01]  /*00e0*/  LOP3.LUT R3, R2, 0xfffff800, RZ, 0xc0, !PT ;  /* 0xfffff80002037812 */ /* 0x000fe200078ec0ff */
[----:B------:R-:W3:Y:S03]  /*00f0*/  LDG.E.128 R4, desc[UR4][R20.64] ;  /* 0x0000000414047981 */ /* 0x000ee6000c1e1d00 */
[----:B------:R-:W-:-:S05]  /*0100*/  IADD3 R3, R0, -R3, RZ ;  /* 0x8000000300037210 */ /* 0x000fca0007ffe0ff */
[C---:B--2---:R-:W-:Y:S01]  /*0110*/  IMAD.WIDE R8, R3.reuse, 0x4, R24 ;  /* 0x0000000403087825 */ /* 0x044fe200078e0218 */
[----:B------:R-:W-:Y:S01]  /*0120*/  IADD3 R2, R0, 0x200, RZ ;  /* 0x0000020000027810 */ /* 0x000fe20007ffe0ff */
[----:B------:R-:W2:Y:S02]  /*0130*/  LDG.E.128 R20, desc[UR4][R20.64+0x800] ;  /* 0x0008000414147981 */ /* 0x000ea4000c1e1d00 */
[----:B-----5:R-:W-:Y:S02]  /*0140*/  IMAD.WIDE R12, R3, 0x4, R16 ;  /* 0x00000004030c7825 */ /* 0x020fe400078e0210 */
[----:B------:R-:W3:Y:S04]  /*0150*/  LDG.E.EL.128 R8, desc[UR4][R8.64] ;  /* 0x0000000408087981 */ /* 0x000ee8000c2e1d00 */
[----:B------:R-:W4:Y:S01]  /*0160*/  LDG.E.EL.128 R12, desc[UR4][R12.64] ;  /* 0x000000040c0c7981 */ /* 0x000f22000c2e1d00 */
[----:B------:R-:W-:-:S04]  /*0170*/  LEA.HI R19, R19, R2, RZ, 0xb ;  /* 0x0000000213137211 */ /* 0x000fc800078f58ff */
[----:B------:R-:W-:-:S04]  /*0180*/  LOP3.LUT R19, R19, 0xfffff800, RZ, 0xc0, !PT ;  /* 0xfffff80013137812 */ /* 0x000fc800078ec0ff */
[----:B------:R-:W-:-:S05]  /*0190*/  IADD3 R2, R2, -R19, RZ ;  /* 0x8000001302027210 */ /* 0x000fca0007ffe0ff */
[----:B------:R-:W-:-:S06]  /*01a0*/  IMAD.WIDE R16, R2, 0x4, R16 ;  /* 0x0000000402107825 */ /* 0x000fcc00078e0210 */
[----:B------:R-:W5:Y:S01]  /*01b0*/  LDG.E.EL.128 R16, desc[UR4][R16.64] ;  /* 0x0000000410107981 */ /* 0x000f62000c2e1d00 */
[----:B------:R-:W-:-:S06]  /*01c0*/  IMAD.WIDE R24, R2, 0x4, R24 ;  /* 0x0000000402187825 */ /* 0x000fcc00078e0218 */
[----:B------:R-:W2:Y:S01]  /*01d0*/  LDG.E.EL.128 R24, desc[UR4][R24.64] ;  /* 0x0000000418187981 */ /* 0x000ea2000c2e1d00 */
[----:B---3--:R-:W-:Y:S01]  /*01e0*/  FADD R4, R4, -R8 ;  /* 0x8000000804047221 */ /* 0x008fe20000000000 */
[----:B----4-:R-:W-:Y:S01]  /*01f0*/  FADD R8, R12, 9.9999997473787516356e-06 ;  /* 0x3727c5ac0c087421 */ /* 0x010fe20000000000 */
[----:B------:R-:W-:Y:S01]  /*0200*/  FADD R12, R13, 9.9999997473787516356e-06 ;  /* 0x3727c5ac0d0c7421 */ /* 0x000fe20000000000 */
[----:B------:R-:W-:-:S04]  /*0210*/  FADD R13, R14, 9.9999997473787516356e-06 ;  /* 0x3727c5ac0e0d7421 */ /* 0x000fc80000000000 */
[----:B------:R-:W1:Y:S08]  /*0220*/  MUFU.SQRT R8, R8 ;  /* 0x0000000800087308 */ /* 0x000e700000002000 */
[----:B------:R-:W3:Y:S01]  /*0230*/  MUFU.SQRT R12, R12 ;  /* 0x0000000c000c7308 */ /* 0x000ee20000002000 */
[----:B------:R-:W-:-:S07]  /*0240*/  FADD R14, R15, 9.9999997473787516356e-06 ;  /* 0x3727c5ac0f0e7421 */ /* 0x000fce0000000000 */
[----:B------:R-:W4:Y:S01]  /*0250*/  MUFU.SQRT R13, R13 ;  /* 0x0000000d000d7308 */ /* 0x000f220000002000 */
[----:B-1----:R-:W-:Y:S02]  /*0260*/  FSETP.GT.AND P3, PT, R8, 8.50705917302346158658e+37, PT ;  /* 0x7e8000000800780b */ /* 0x002fe40003f64000 */
[----:B---3--:R-:W-:-:S05]  /*0270*/  FSETP.GT.AND P4, PT, R12, 8.50705917302346158658e+37, PT ;  /* 0x7e8000000c00780b */ /* 0x008fca0003f84000 */
[----:B------:R-:W1:Y:S01]  /*0280*/  MUFU.SQRT R14, R14 ;  /* 0x0000000e000e7308 */ /* 0x000e620000002000 */
[----:B------:R-:W-:Y:S02]  /*0290*/  FSETP.GEU.AND P0, PT, R12, 1.175494350822287508e-38, PT ;  /* 0x008000000c00780b */ /* 0x000fe40003f0e000 */
[----:B------:R-:W-:Y:S01]  /*02a0*/  FSETP.GEU.AND P5, PT, R8, 1.175494350822287508e-38, PT ;  /* 0x008000000800780b */ /* 0x000fe20003fae000 */
[----:B-----5:R-:W-:Y:S01]  /*02b0*/  FADD R16, R16, 9.9999997473787516356e-06 ;  /* 0x3727c5ac10107421 */ /* 0x020fe20000000000 */
[----:B------:R-:W-:Y:S01]  /*02c0*/  FADD R5, R5, -R9 ;  /* 0x8000000905057221 */ /* 0x000fe20000000000 */
[----:B------:R-:W-:Y:S01]  /*02d0*/  FADD R18, R18, 9.9999997473787516356e-06 ;  /* 0x3727c5ac12127421 */ /* 0x000fe20000000000 */
[----:B----4-:R-:W-:Y:S01]  /*02e0*/  FSETP.GT.AND P6, PT, R13, 8.50705917302346158658e+37, PT ;  /* 0x7e8000000d00780b */ /* 0x010fe20003fc4000 */
[----:B------:R3:W-:Y:S01]  /*02f0*/  MUFU.SQRT R9, R16 ;  /* 0x0000001000097308 */ /* 0x0007e20000002000 */
[----:B------:R-:W-:Y:S01]  /*0300*/  FADD R17, R17, 9.9999997473787516356e-06 ;  /* 0x3727c5ac11117421 */ /* 0x000fe20000000000 */
[----:B------:R-:W-:Y:S01]  /*0310*/  FADD R6, R6, -R10 ;  /* 0x8000000a06067221 */ /* 0x000fe20000000000 */
[----:B------:R-:W-:Y:S01]  /*0320*/  @P3 FMUL R8, R8, 0.25 ;  /* 0x3e80000008083820 */ /* 0x000fe20000400000 */
[----:B------:R-:W-:Y:S01]  /*0330*/  @P4 FMUL R12, R12, 0.25 ;  /* 0x3e8000000c0c4820 */ /* 0x000fe20000400000 */
[----:B------:R-:W-:Y:S01]  /*0340*/  FSETP.GEU.AND P1, PT, R13, 1.175494350822287508e-38, PT ;  /* 0x008000000d00780b */ /* 0x000fe20003f2e000 */
[----:B---3--:R-:W-:-:S02]  /*0350*/  HFMA2.MMA R16, -RZ, RZ, 1.625, 0 ;  /* 0x3e800000ff107435 */ /* 0x008fc400000001ff */
[----:B------:R3:W4:Y:S01]  /*0360*/  MUFU.SQRT R10, R18 ;  /* 0x00000012000a7308 */ /* 0x0007220000002000 */
[----:B------:R-:W-:Y:S01]  /*0370*/  @!P0 FMUL R12, R12, 16777216 ;  /* 0x4b8000000c0c8820 */ /* 0x000fe20000400000 */
[----:B------:R-:W-:Y:S01]  /*0380*/  @!P5 FMUL R8, R8, 16777216 ;  /* 0x4b8000000808d820 */ /* 0x000fe20000400000 */
[----:B-1----:R-:W-:Y:S01]  /*0390*/  FSETP.GT.AND P2, PT, R14, 8.50705917302346158658e+37, PT ;  /* 0x7e8000000e00780b */ /* 0x002fe20003f44000 */
[----:B------:R-:W-:-:S04]  /*03a0*/  FADD R7, R7, -R11 ;  /* 0x8000000b07077221 */ /* 0x000fc80000000000 */
[----:B------:R1:W5:Y:S01]  /*03b0*/  MUFU.SQRT R15, R17 ;  /* 0x00000011000f7308 */ /* 0x0003620000002000 */
[----:B---3--:R-:W-:Y:S01]  /*03c0*/  FSEL R18, R16, 1, P3 ;  /* 0x3f80000010127808 */ /* 0x008fe20001800000 */
[----:B------:R-:W-:Y:S01]  /*03d0*/  @P6 FMUL R13, R13, 0.25 ;  /* 0x3e8000000d0d6820 */ /* 0x000fe20000400000 */
[----:B------:R-:W-:-:S05]  /*03e0*/  FSETP.GEU.AND P3, PT, R14, 1.175494350822287508e-38, PT ;  /* 0x008000000e00780b */ /* 0x000fca0003f6e000 */
[----:B------:R-:W3:Y:S01]  /*03f0*/  MUFU.RCP R11, R8 ;  /* 0x00000008000b7308 */ /* 0x000ee20000001000 */
[C---:B-1----:R-:W-:Y:S01]  /*0400*/  FSEL R17, R16.reuse, 1, P6 ;  /* 0x3f80000010117808 */ /* 0x042fe20003000000 */
[----:B--2---:R-:W-:Y:S01]  /*0410*/  FADD R25, R21, -R25 ;  /* 0x8000001915197221 */ /* 0x004fe20000000000 */
[----:B------:R-:W-:-:S05]  /*0420*/  FSEL R21, R16, 1, P4 ;  /* 0x3f80000010157808 */ /* 0x000fca0002000000 */
[----:B------:R-:W1:Y:S01]  /*0430*/  MUFU.RCP R12, R12 ;  /* 0x0000000c000c7308 */ /* 0x000e620000001000 */
[----:B------:R-:W-:Y:S01]  /*0440*/  @!P1 FMUL R13, R13, 16777216 ;  /* 0x4b8000000d0d9820 */ /* 0x000fe20000400000 */
[----:B------:R-:W-:Y:S01]  /*0450*/  @!P1 FMUL R17, R17, 16777216 ;  /* 0x4b80000011119820 */ /* 0x000fe20000400000 */
[----:B----4-:R-:W-:Y:S01]  /*0460*/  FSETP.GT.AND P1, PT, R10, 8.50705917302346158658e+37, PT ;  /* 0x7e8000000a00780b */ /* 0x010fe20003f24000 */
[----:B------:R-:W-:Y:S01]  /*0470*/  @P2 FMUL R14, R14, 0.25 ;  /* 0x3e8000000e0e2820 */ /* 0x000fe20000400000 */
[----:B------:R-:W-:Y:S01]  /*0480*/  FSETP.GT.AND P4, PT, R9, 8.50705917302346158658e+37, PT ;  /* 0x7e8000000900780b */ /* 0x000fe20003f84000 */
[----:B------:R-:W-:Y:S01]  /*0490*/  @!P5 FMUL R18, R18, 16777216 ;  /* 0x4b8000001212d820 */ /* 0x000fe20000400000 */
[----:B-----5:R-:W-:Y:S01]  /*04a0*/  FSETP.GT.AND P6, PT, R15, 8.50705917302346158658e+37, PT ;  /* 0x7e8000000f00780b */ /* 0x020fe20003fc4000 */
[----:B------:R2:W-:Y:S01]  /*04b0*/  MUFU.RCP R8, R13 ;  /* 0x0000000d00087308 */ /* 0x0005e20000001000 */
[----:B------:R-:W-:Y:S01]  /*04c0*/  @!P0 FMUL R21, R21, 16777216 ;  /* 0x4b80000015158820 */ /* 0x000fe20000400000 */
[----:B------:R-:W-:Y:S01]  /*04d0*/  FSETP.GEU.AND P5, PT, R9, 1.175494350822287508e-38, PT ;  /* 0x008000000900780b */ /* 0x000fe20003fae000 */
[----:B---3--:R-:W-:Y:S01]  /*04e0*/  FMUL R11, R11, R18 ;  /* 0x000000120b0b7220 */ /* 0x008fe20000400000 */
[----:B------:R-:W-:Y:S01]  /*04f0*/  FSETP.GEU.AND P0, PT, R15, 1.175494350822287508e-38, PT ;  /* 0x008000000f00780b */ /* 0x000fe20003f0e000 */
[----:B------:R-:W-:Y:S01]  /*0500*/  @!P3 FMUL R14, R14, 16777216 ;  /* 0x4b8000000e0eb820 */ /* 0x000fe20000400000 */
[----:B--2---:R-:W-:-:S02]  /*0510*/  FSEL R13, R16, 1, P2 ;  /* 0x3f800000100d7808 */ /* 0x004fc40001000000 */
[----:B------:R-:W-:Y:S01]  /*0520*/  FSETP.GEU.AND P2, PT, R10, 1.175494350822287508e-38, PT ;  /* 0x008000000a00780b */ /* 0x000fe20003f4e000 */
[----:B------:R-:W-:Y:S01]  /*0530*/  FADD R24, R20, -R24 ;  /* 0x8000001814187221 */ /* 0x000fe20000000000 */
[----:B------:R-:W-:Y:S01]  /*0540*/  FADD R26, R22, -R26 ;  /* 0x8000001a161a7221 */ /* 0x000fe20000000000 */
[----:B------:R-:W-:Y:S01]  /*0550*/  FADD R27, R23, -R27 ;  /* 0x8000001b171b7221 */ /* 0x000fe20000000000 */
[----:B-1----:R-:W-:Y:S01]  /*0560*/  FMUL R18, R12, R21 ;  /* 0x000000150c127220 */ /* 0x002fe20000400000 */
[----:B------:R-:W1:Y:S01]  /*0570*/  LDC.64 R22, c[0x0][0x230] ;  /* 0x00008c00ff167b82 */ /* 0x000e620000000a00 */
[----:B------:R-:W2:Y:S01]  /*0580*/  MUFU.RCP R28, R14 ;  /* 0x0000000e001c7308 */ /* 0x000ea20000001000 */
[----:B------:R-:W-:-:S06]  /*0590*/  @P1 FMUL R10, R10, 0.25 ;  /* 0x3e8000000a0a1820 */ /* 0x000fcc0000400000 */
[----:B------:R-:W3:Y:S01]  /*05a0*/  LDC.64 R20, c[0x0][0x228] ;  /* 0x00008a00ff147b82 */ /* 0x000ee20000000a00 */
[----:B------:R-:W-:Y:S01]  /*05b0*/  @P4 FMUL R9, R9, 0.25 ;  /* 0x3e80000009094820 */ /* 0x000fe20000400000 */
[----:B------:R-:W-:Y:S01]  /*05c0*/  @P6 FMUL R15, R15, 0.25 ;  /* 0x3e8000000f0f6820 */ /* 0x000fe20000400000 */
[----:B------:R-:W-:Y:S02]  /*05d0*/  @!P2 FMUL R10, R10, 16777216 ;  /* 0x4b8000000a0aa820 */ /* 0x000fe40000400000 */
[----:B------:R-:W-:Y:S01]  /*05e0*/  @!P5 FMUL R9, R9, 16777216 ;  /* 0x4b8000000909d820 */ /* 0x000fe20000400000 */
[----:B------:R-:W-:Y:S01]  /*05f0*/  @!P0 FMUL R15, R15, 16777216 ;  /* 0x4b8000000f0f8820 */ /* 0x000fe20000400000 */
[----:B------:R-:W-:Y:S02]  /*0600*/  @!P3 FMUL R13, R13, 16777216 ;  /* 0x4b8000000d0db820 */ /* 0x000fe40000400000 */
[----:B------:R3:W4:Y:S01]  /*0610*/  MUFU.RCP R29, R9 ;  /* 0x00000009001d7308 */ /* 0x0007220000001000 */
[----:B------:R-:W-:Y:S01]  /*0620*/  FMUL R18, R18, R5 ;  /* 0x0000000512127220 */ /* 0x000fe20000400000 */
[----:B--2---:R-:W-:Y:S01]  /*0630*/  FMUL R28, R28, R13 ;  /* 0x0000000d1c1c7220 */ /* 0x004fe20000400000 */
[----:B------:R-:W-:-:S05]  /*0640*/  FMUL R13, R11, R4 ;  /* 0x000000040b0d7220 */ /* 0x000fca0000400000 */
[----:B------:R-:W2:Y:S01]  /*0650*/  MUFU.RCP R30, R15 ;  /* 0x0000000f001e7308 */ /* 0x000ea20000001000 */
[----:B------:R-:W-:Y:S01]  /*0660*/  FMUL R17, R8, R17 ;  /* 0x0000001108117220 */ /* 0x000fe20000400000 */
[----:B------:R-:W-:-:S06]  /*0670*/  FSEL R4, R16, 1, P4 ;  /* 0x3f80000010047808 */ /* 0x000fcc0002000000 */
[----:B------:R-:W5:Y:S01]  /*0680*/  MUFU.RCP R10, R10 ;  /* 0x0000000a000a7308 */ /* 0x000f620000001000 */
[C---:B------:R-:W-:Y:S02]  /*0690*/  FSEL R11, R16.reuse, 1, P6 ;  /* 0x3f800000100b7808 */ /* 0x040fe40003000000 */
[----:B------:R-:W-:Y:S01]  /*06a0*/  FSEL R5, R16, 1, P1 ;  /* 0x3f80000010057808 */ /* 0x000fe20000800000 */
[----:B------:R-:W-:Y:S01]  /*06b0*/  FMUL R17, R17, R6 ;  /* 0x0000000611117220 */ /* 0x000fe20000400000 */
[----:B------:R-:W-:Y:S01]  /*06c0*/  FMUL R28, R28, R7 ;  /* 0x000000071c1c7220 */ /* 0x000fe20000400000 */
[----:B------:R-:W-:Y:S01]  /*06d0*/  @!P5 FMUL R4, R4, 16777216 ;  /* 0x4b8000000404d820 */ /* 0x000fe20000400000 */
[----:B---3--:R-:W-:-:S04]  /*06e0*/  IMAD.WIDE R8, R3, 0x4, R20 ;  /* 0x0000000403087825 */ /* 0x008fc800078e0214 */
[----:B------:R-:W-:Y:S01]  /*06f0*/  @!P0 FMUL R11, R11, 16777216 ;  /* 0x4b8000000b0b8820 */ /* 0x000fe20000400000 */
[----:B------:R-:W-:Y:S01]  /*0700*/  @!P2 FMUL R5, R5, 16777216 ;  /* 0x4b8000000505a820 */ /* 0x000fe20000400000 */
[----:B-1----:R-:W-:-:S04]  /*0710*/  IMAD.WIDE R6, R3, 0x4, R22 ;  /* 0x0000000403067825 */ /* 0x002fc800078e0216 */
[----:B----4-:R-:W-:Y:S01]  /*0720*/  FMUL R29, R29, R4 ;  /* 0x000000041d1d7220 */ /* 0x010fe20000400000 */
[----:B--2---:R-:W-:Y:S01]  /*0730*/  FMUL R30, R30, R11 ;  /* 0x0000000b1e1e7220 */ /* 0x004fe20000400000 */
[----:B-----5:R-:W-:Y:S02]  /*0740*/  FMUL R3, R10, R5 ;  /* 0x000000050a037220 */ /* 0x020fe40000400000 */
[----:B------:R-:W2:Y:S04]  /*0750*/  LDG.E.EL.128 R8, desc[UR4][R8.64] ;  /* 0x0000000408087981 */ /* 0x000ea8000c2e1d00 */
[----:B------:R-:W2:Y:S01]  /*0760*/  LDG.E.EL.128 R4, desc[UR4][R6.64] ;  /* 0x0000000406047981 */ /* 0x000ea2000c2e1d00 */
[----:B------:R-:W-:-:S04]  /*0770*/  IMAD.WIDE R14, R2, 0x4, R20 ;  /* 0x00000004020e7825 */ /* 0x000fc800078e0214 */
[----:B------:R-:W-:-:S06]  /*0780*/  IMAD.WIDE R22, R2, 0x4, R22 ;  /* 0x0000000402167825 */ /* 0x000fcc00078e0216 */
[----:B------:R-:W3:Y:S01]  /*0790*/  LDG.E.EL.128 R20, desc[UR4][R22.64] ;  /* 0x0000000416147981 */ /* 0x000ee2000c2e1d00 */
[----:B------:R-:W-:Y:S01]  /*07a0*/  FADD R19, R19, 9.9999997473787516356e-06 ;  /* 0x3727c5ac13137421 */ /* 0x000fe20000000000 */
[----:B--2---:R-:W-:Y:S02]  /*07b0*/  FFMA R4, R8, R13, R4 ;  /* 0x0000000d08047223 */ /* 0x004fe40000000004 */
[----:B------:R-:W3:Y:S01]  /*07c0*/  LDG.E.EL.128 R12, desc[UR4][R14.64] ;  /* 0x000000040e0c7981 */ /* 0x000ee2000c2e1d00 */
[----:B------:R-:W-:Y:S02]  /*07d0*/  FFMA R5, R9, R18, R5 ;  /* 0x0000001209057223 */ /* 0x000fe40000000005 */
[----:B------:R-:W1:Y:S02]  /*07e0*/  MUFU.SQRT R18, R19 ;  /* 0x0000001300127308 */ /* 0x000e640000002000 */
[C---:B-1----:R-:W-:Y:S02]  /*07f0*/  FSETP.GT.AND P0, PT, R18.reuse, 8.50705917302346158658e+37, PT ;  /* 0x7e8000001200780b */ /* 0x042fe40003f04000 */
[----:B------:R-:W-:-:S11]  /*0800*/  FSETP.GEU.AND P1, PT, R18, 1.175494350822287508e-38, PT ;  /* 0x008000001200780b */ /* 0x000fd60003f2e000 */
[----:B------:R-:W-:-:S04]  /*0810*/  @P0 FMUL R18, R18, 0.25 ;  /* 0x3e80000012120820 */ /* 0x000fc80000400000 */
[----:B------:R-:W-:-:S04]  /*0820*/  @!P1 FMUL R18, R18, 16777216 ;  /* 0x4b80000012129820 */ /* 0x000fc80000400000 */
[----:B------:R-:W1:Y:S01]  /*0830*/  MUFU.RCP R2, R18 ;  /* 0x0000001200027308 */ /* 0x000e620000001000 */
[----:B------:R-:W-:-:S05]  /*0840*/  FSEL R9, R16, 1, P0 ;  /* 0x3f80000010097808 */ /* 0x000fca0000000000 */
[----:B------:R-:W-:-:S04]  /*0850*/  @!P1 FMUL R9, R9, 16777216 ;  /* 0x4b80000009099820 */ /* 0x000fc80000400000 */
[----:B-1----:R-:W-:Y:S02]  /*0860*/  FMUL R2, R2, R9 ;  /* 0x0000000902027220 */ /* 0x002fe40000400000 */
[----:B------:R-:W1:Y:S01]  /*0870*/  LDC.64 R8, c[0x0][0x238] ;  /* 0x00008e00ff087b82 */ /* 0x000e620000000a00 */
[----:B------:R-:W-:Y:S01]  /*0880*/  FFMA R7, R11, R28, R7 ;  /* 0x0000001c0b077223 */ /* 0x000fe20000000007 */
[----:B------:R-:W-:Y:S01]  /*0890*/  FMUL R29, R29, R24 ;  /* 0x000000181d1d7220 */ /* 0x000fe20000400000 */
[----:B------:R-:W-:Y:S01]  /*08a0*/  FMUL R30, R30, R25 ;  /* 0x000000191e1e7220 */ /* 0x000fe20000400000 */
[----:B------:R-:W-:Y:S01]  /*08b0*/  FMUL R3, R3, R26 ;  /* 0x0000001a03037220 */ /* 0x000fe20000400000 */
[----:B------:R-:W-:Y:S01]  /*08c0*/  FMUL R2, R2, R27 ;  /* 0x0000001b02027220 */ /* 0x000fe20000400000 */
[----:B------:R-:W-:Y:S01]  /*08d0*/  FFMA R6, R10, R17, R6 ;  /* 0x000000110a067223 */ /* 0x000fe20000000006 */
[----:B------:R-:W-:Y:S02]  /*08e0*/  FSETP.GEU.AND P6, PT, R7, RZ, PT ;  /* 0x000000ff0700720b */ /* 0x000fe40003fce000 */
[----:B------:R-:W-:-:S02]  /*08f0*/  FSETP.GEU.AND P1, PT, R5, RZ, PT ;  /* 0x000000ff0500720b */ /* 0x000fc40003f2e000 */
[----:B------:R-:W-:Y:S02]  /*0900*/  SEL R7, R7, RZ, P6 ;  /* 0x000000ff07077207 */ /* 0x000fe40003000000 */
[----:B------:R-:W-:Y:S02]  /*0910*/  FSETP.GEU.AND P0, PT, R6, RZ, PT ;  /* 0x000000ff0600720b */ /* 0x000fe40003f0e000 */
[----:B------:R-:W-:Y:S02]  /*0920*/  FSETP.GEU.AND P2, PT, R4, RZ, PT ;  /* 0x000000ff0400720b */ /* 0x000fe40003f4e000 */
[----:B------:R-:W-:Y:S02]  /*0930*/  SEL R6, R6, RZ, P0 ;  /* 0x000000ff06067207 */ /* 0x000fe40000000000 */
[----:B------:R-:W-:Y:S02]  /*0940*/  SEL R5, R5, RZ, P1 ;  /* 0x000000ff05057207 */ /* 0x000fe40000800000 */
[----:B------:R-:W-:Y:S01]  /*0950*/  SEL R4, R4, RZ, P2 ;  /* 0x000000ff04047207 */ /* 0x000fe20001000000 */
[----:B-1----:R-:W-:-:S05]  /*0960*/  IMAD.WIDE R8, R0, 0x4, R8 ;  /* 0x0000000400087825 */ /* 0x002fca00078e0208 */
[----:B------:R-:W-:Y:S01]  /*0970*/  STG.E.128 desc[UR4][R8.64], R4 ;  /* 0x0000000408007986 */ /* 0x000fe2000c101d04 */
[----:B---3--:R-:W-:Y:S01]  /*0980*/  FFMA R12, R12, R29, R20 ;  /* 0x0000001d0c0c7223 */ /* 0x008fe20000000014 */
[----:B------:R-:W-:Y:S01]  /*0990*/  FFMA R13, R13, R30, R21 ;  /* 0x0000001e0d0d7223 */ /* 0x000fe20000000015 */
[----:B------:R-:W-:Y:S01]  /*09a0*/  FFMA R3, R14, R3, R22 ;  /* 0x000000030e037223 */ /* 0x000fe20000000016 */
[----:B------:R-:W-:Y:S02]  /*09b0*/  FFMA R2, R15, R2, R23 ;  /* 0x000000020f027223 */ /* 0x000fe40000000017 */
[----:B------:R-:W-:Y:S02]  /*09c0*/  FSETP.GEU.AND P5, PT, R12, RZ, PT ;  /* 0x000000ff0c00720b */ /* 0x000fe40003fae000 */
[----:B------:R-:W-:Y:S02]  /*09d0*/  FSETP.GEU.AND P3, PT, R3, RZ, PT ;  /* 0x000000ff0300720b */ /* 0x000fe40003f6e000 */
[----:B------:R-:W-:-:S02]  /*09e0*/  FSETP.GEU.AND P4, PT, R13, RZ, PT ;  /* 0x000000ff0d00720b */ /* 0x000fc40003f8e000 */
[----:B------:R-:W-:Y:S02]  /*09f0*/  FSETP.GEU.AND P6, PT, R2, RZ, PT ;  /* 0x000000ff0200720b */ /* 0x000fe40003fce000 */
[----:B------:R-:W-:Y:S02]  /*0a00*/  SEL R14, R3, RZ, P3 ;  /* 0x000000ff030e7207 */ /* 0x000fe40001800000 */
[----:B------:R-:W-:Y:S02]  /*0a10*/  SEL R13, R13, RZ, P4 ;  /* 0x000000ff0d0d7207 */ /* 0x000fe40002000000 */
[----:B------:R-:W-:Y:S02]  /*0a20*/  SEL R12, R12, RZ, P5 ;  /* 0x000000ff0c0c7207 */ /* 0x000fe40002800000 */
[----:B------:R-:W-:-:S05]  /*0a30*/  SEL R15, R2, RZ, P6 ;  /* 0x000000ff020f7207 */ /* 0x000fca0003000000 */
[----:B------:R-:W-:Y:S01]  /*0a40*/  STG.E.128 desc[UR4][R8.64+0x800], R12 ;  /* 0x0008000c08007986 */ /* 0x000fe2000c101d04 */
[----:B------:R-:W-:Y:S05]  /*0a50*/  EXIT ;  /* 0x000000000000794d */ /* 0x000fea0003800000 */
.L_x_0:
[----:B------:R-:W-:-:S00]  /*0a60*/  BRA `(.L_x_0) ;  /* 0xfffffffc00fc7947 */ /* 0x000fc0000383ffff */
[----:B------:R-:W-:-:S00]  /*0a70*/  NOP ;  /* 0x0000000000007918 */ /* 0x000fc00000000000 */
        /* <DEDUP_REMOVED lines=8> */
.L_x_1:


//--------------------- .nv.global.init           --------------------------
	.section	.nv.global.init,"aw",@progbits
.nv.global.init:
	.type		_$_str,@object
	.size		_$_str,(_$_str_$_2 - _$_str)
_$_str:
        /*0000*/ 	.byte	0x5f, 0x5f, 0x43, 0x55, 0x44, 0x41, 0x5f, 0x46, 0x54, 0x5a, 0x00
	.type		_$_str_$_2,@object
	.size		_$_str_$_2,(.L_1 - _$_str_$_2)
_$_str_$_2:
        /*000b*/ 	.byte	0x5f, 0x5f, 0x43, 0x55, 0x44, 0x41, 0x5f, 0x50, 0x52, 0x45, 0x43, 0x5f, 0x53, 0x51, 0x52, 0x54
        /*001b*/ 	.byte	0x00
.L_1:


//--------------------- .nv.constant0.triton_poi_fused__native_batch_norm_legit_no_training_relu_46 --------------------------
	.section	.nv.constant0.triton_poi_fused__native_batch_norm_legit_no_training_relu_46,"a",@progbits
	.sectionflags	@""
	.align	4
.nv.constant0.triton_poi_fused__native_batch_norm_legit_no_training_relu_46:
	.zero		580
